//
// Generated by NVIDIA NVVM Compiler
//
// Compiler Build ID: CL-36424714
// Cuda compilation tools, release 13.0, V13.0.88
// Based on NVVM 20.0.0
//

.version 9.0
.target sm_100
.address_size 64

	// .globl	_Z16bubbleSortKernelPfii
.extern .shared .align 16 .b8 shared[];

.visible .entry _Z16bubbleSortKernelPfii(
	.param .u64 .ptr .align 1 _Z16bubbleSortKernelPfii_param_0,
	.param .u32 _Z16bubbleSortKernelPfii_param_1,
	.param .u32 _Z16bubbleSortKernelPfii_param_2
)
{
	.reg .pred 	%p<7>;
	.reg .b32 	%r<17>;
	.reg .b32 	%f<8>;
	.reg .b64 	%rd<8>;

	ld.param.u64 	%rd4, [_Z16bubbleSortKernelPfii_param_0];
	ld.param.u32 	%r10, [_Z16bubbleSortKernelPfii_param_1];
	ld.param.u32 	%r11, [_Z16bubbleSortKernelPfii_param_2];
	mov.u32 	%r12, %ctaid.x;
	mul.lo.s32 	%r1, %r11, %r12;
	add.s32 	%r13, %r1, %r11;
	min.s32 	%r2, %r13, %r10;
	mov.u32 	%r14, %tid.x;
	setp.ne.s32 	%p1, %r14, 0;
	@%p1 bra 	$L__BB0_9;
	add.s32 	%r3, %r2, -1;
	setp.ge.s32 	%p2, %r1, %r3;
	@%p2 bra 	$L__BB0_9;
	cvta.to.global.u64 	%rd5, %rd4;
	add.s32 	%r4, %r3, %r1;
	mul.wide.s32 	%rd6, %r1, 4;
	add.s64 	%rd1, %rd5, %rd6;
	add.s64 	%rd2, %rd5, 4;
	mov.u32 	%r15, %r1;
$L__BB0_3:
	sub.s32 	%r6, %r4, %r15;
	setp.ge.s32 	%p3, %r1, %r6;
	@%p3 bra 	$L__BB0_8;
	ld.global.f32 	%f6, [%rd1];
	mov.u32 	%r16, %r1;
$L__BB0_5:
	mul.wide.s32 	%rd7, %r16, 4;
	add.s64 	%rd3, %rd2, %rd7;
	add.s32 	%r16, %r16, 1;
	ld.global.f32 	%f7, [%rd3];
	setp.leu.f32 	%p4, %f6, %f7;
	@%p4 bra 	$L__BB0_7;
	ld.global.f32 	%f4, [%rd3+-4];
	st.global.f32 	[%rd3+-4], %f7;
	st.global.f32 	[%rd3], %f4;
	mov.f32 	%f7, %f4;
$L__BB0_7:
	setp.lt.s32 	%p5, %r16, %r6;
	mov.f32 	%f6, %f7;
	@%p5 bra 	$L__BB0_5;
$L__BB0_8:
	add.s32 	%r15, %r15, 1;
	setp.ne.s32 	%p6, %r15, %r3;
	@%p6 bra 	$L__BB0_3;
$L__BB0_9:
	ret;

}
	// .globl	_Z11mergeKernelPfS_ii
.visible .entry _Z11mergeKernelPfS_ii(
	.param .u64 .ptr .align 1 _Z11mergeKernelPfS_ii_param_0,
	.param .u64 .ptr .align 1 _Z11mergeKernelPfS_ii_param_1,
	.param .u32 _Z11mergeKernelPfS_ii_param_2,
	.param .u32 _Z11mergeKernelPfS_ii_param_3
)
{
	.reg .pred 	%p<11>;
	.reg .b32 	%r<48>;
	.reg .b32 	%f<13>;
	.reg .b64 	%rd<11>;

	ld.param.u64 	%rd3, [_Z11mergeKernelPfS_ii_param_0];
	ld.param.u64 	%rd2, [_Z11mergeKernelPfS_ii_param_1];
	ld.param.u32 	%r16, [_Z11mergeKernelPfS_ii_param_2];
	ld.param.u32 	%r17, [_Z11mergeKernelPfS_ii_param_3];
	cvta.to.global.u64 	%rd1, %rd3;
	mov.u32 	%r1, %tid.x;
	mov.u32 	%r18, %ctaid.x;
	mul.lo.s32 	%r19, %r18, %r17;
	shl.b32 	%r2, %r19, 1;
	add.s32 	%r20, %r2, %r17;
	min.s32 	%r3, %r20, %r16;
	add.s32 	%r21, %r3, %r17;
	min.s32 	%r4, %r21, %r16;
	sub.s32 	%r5, %r3, %r2;
	sub.s32 	%r6, %r4, %r3;
	setp.ge.s32 	%p1, %r1, %r5;
	@%p1 bra 	$L__BB1_2;
	add.s32 	%r22, %r2, %r1;
	mul.wide.s32 	%rd4, %r22, 4;
	add.s64 	%rd5, %rd1, %rd4;
	ld.global.f32 	%f8, [%rd5];
	shl.b32 	%r23, %r1, 2;
	mov.u32 	%r24, shared;
	add.s32 	%r25, %r24, %r23;
	st.shared.f32 	[%r25], %f8;
$L__BB1_2:
	setp.ge.s32 	%p2, %r1, %r6;
	@%p2 bra 	$L__BB1_4;
	add.s32 	%r26, %r3, %r1;
	mul.wide.s32 	%rd6, %r26, 4;
	add.s64 	%rd7, %rd1, %rd6;
	ld.global.f32 	%f9, [%rd7];
	add.s32 	%r27, %r5, %r1;
	shl.b32 	%r28, %r27, 2;
	mov.u32 	%r29, shared;
	add.s32 	%r30, %r29, %r28;
	st.shared.f32 	[%r30], %f9;
$L__BB1_4:
	bar.sync 	0;
	sub.s32 	%r31, %r4, %r2;
	setp.ge.s32 	%p3, %r1, %r31;
	@%p3 bra 	$L__BB1_17;
	mov.b32 	%r43, 0;
	mov.u32 	%r47, %r43;
	mov.u32 	%r46, %r43;
	bra.uni 	$L__BB1_7;
$L__BB1_6:
	add.s32 	%r43, %r43, 1;
$L__BB1_7:
	setp.ge.s32 	%p4, %r46, %r5;
	setp.ge.s32 	%p5, %r47, %r6;
	and.pred  	%p6, %p4, %p5;
	@%p6 bra 	$L__BB1_17;
	setp.lt.s32 	%p7, %r46, %r5;
	add.s32 	%r33, %r47, %r5;
	shl.b32 	%r34, %r33, 2;
	mov.u32 	%r35, shared;
	add.s32 	%r11, %r35, %r34;
	@%p7 bra 	$L__BB1_11;
	ld.shared.f32 	%f11, [%r11];
$L__BB1_10:
	add.s32 	%r47, %r47, 1;
	mov.f32 	%f12, %f11;
	bra.uni 	$L__BB1_15;
$L__BB1_11:
	setp.lt.s32 	%p8, %r47, %r6;
	@%p8 bra 	$L__BB1_13;
	shl.b32 	%r36, %r46, 2;
	add.s32 	%r38, %r35, %r36;
	ld.shared.f32 	%f12, [%r38];
	bra.uni 	$L__BB1_14;
$L__BB1_13:
	shl.b32 	%r39, %r46, 2;
	add.s32 	%r41, %r35, %r39;
	ld.shared.f32 	%f12, [%r41];
	ld.shared.f32 	%f11, [%r11];
	setp.gtu.f32 	%p9, %f12, %f11;
	@%p9 bra 	$L__BB1_10;
$L__BB1_14:
	add.s32 	%r46, %r46, 1;
$L__BB1_15:
	setp.ne.s32 	%p10, %r43, %r1;
	@%p10 bra 	$L__BB1_6;
	add.s32 	%r42, %r2, %r1;
	cvta.to.global.u64 	%rd8, %rd2;
	mul.wide.s32 	%rd9, %r42, 4;
	add.s64 	%rd10, %rd8, %rd9;
	st.global.f32 	[%rd10], %f12;
$L__BB1_17:
	ret;

}


// ===== COMPILED SASS (sm_100) =====

	.target	sm_100

	.elftype	@"ET_EXEC"


//--------------------- .note.nv.tkinfo           --------------------------
	.section	.note.nv.tkinfo,"",@"SHT_NOTE"
	.sectionflags	@"SHF_NOTE_NV_TKINFO"
	.tkinfo
        /*0018*/ 	.word	0x00000002
        /*0030*/ 	.string	""
        /*0030*/ 	.string	"ptxas"
        /*0030*/ 	.string	"Cuda compilation tools, release 13.0, V13.0.88"
        /*0030*/ 	.string	"Build cuda_13.0.r13.0/compiler.36424714_0"
        /*0030*/ 	.string	"-arch sm_100 -m 64 "



//--------------------- .note.nv.cuinfo           --------------------------
	.section	.note.nv.cuinfo,"",@"SHT_NOTE"
	.sectionflags	@"SHF_NOTE_NV_CUINFO"
        /*0018*/ 	.short	0x0002
        /*001a*/ 	.short	0x0064
        /*001c*/ 	.short	0x0082
	.zero		2


//--------------------- .nv.info                  --------------------------
	.section	.nv.info,"",@"SHT_CUDA_INFO"
	.align	4


	//----- nvinfo : EIATTR_REGCOUNT
	.align		4
        /*0000*/ 	.byte	0x04, 0x2f
        /*0002*/ 	.short	(.L_1 - .L_0)
	.align		4
.L_0:
        /*0004*/ 	.word	index@(_Z16bubbleSortKernelPfii)
        /*0008*/ 	.word	0x00000012


	//----- nvinfo : EIATTR_FRAME_SIZE
	.align		4
.L_1:
        /*000c*/ 	.byte	0x04, 0x11
        /*000e*/ 	.short	(.L_3 - .L_2)
	.align		4
.L_2:
        /*0010*/ 	.word	index@(_Z16bubbleSortKernelPfii)
        /*0014*/ 	.word	0x00000000


	//----- nvinfo : EIATTR_REGCOUNT
	.align		4
.L_3:
        /*0018*/ 	.byte	0x04, 0x2f
        /*001a*/ 	.short	(.L_5 - .L_4)
	.align		4
.L_4:
        /*001c*/ 	.word	index@(_Z11mergeKernelPfS_ii)
        /*0020*/ 	.word	0x00000013


	//----- nvinfo : EIATTR_FRAME_SIZE
	.align		4
.L_5:
        /*0024*/ 	.byte	0x04, 0x11
        /*0026*/ 	.short	(.L_7 - .L_6)
	.align		4
.L_6:
        /*0028*/ 	.word	index@(_Z11mergeKernelPfS_ii)
        /*002c*/ 	.word	0x00000000


	//----- nvinfo : EIATTR_MIN_STACK_SIZE
	.align		4
.L_7:
        /*0030*/ 	.byte	0x04, 0x12
        /*0032*/ 	.short	(.L_9 - .L_8)
	.align		4
.L_8:
        /*0034*/ 	.word	index@(_Z11mergeKernelPfS_ii)
        /*0038*/ 	.word	0x00000000


	//----- nvinfo : EIATTR_MIN_STACK_SIZE
	.align		4
.L_9:
        /*003c*/ 	.byte	0x04, 0x12
        /*003e*/ 	.short	(.L_11 - .L_10)
	.align		4
.L_10:
        /*0040*/ 	.word	index@(_Z16bubbleSortKernelPfii)
        /*0044*/ 	.word	0x00000000
.L_11:


//--------------------- .nv.compat                --------------------------
	.section	.nv.compat,"",@"SHT_CUDA_COMPAT_INFO"
	.align	4
        /*0000*/ 	.byte	0x02, 0x09, 0x00, 0x00, 0x02, 0x02, 0x01, 0x00, 0x02, 0x05, 0x05, 0x00, 0x03, 0x07, 0x01, 0x01
        /*0010*/ 	.byte	0x02, 0x03, 0x00, 0x00, 0x02, 0x06, 0x01, 0x00, 0x04, 0x0b, 0x08, 0x00, 0x09, 0x00, 0x00, 0x00
        /*0020*/ 	.byte	0x00, 0x00, 0x00, 0x00


//--------------------- .nv.info._Z11mergeKernelPfS_ii --------------------------
	.section	.nv.info._Z11mergeKernelPfS_ii,"",@"SHT_CUDA_INFO"
	.sectionflags	@""
	.align	4


	//----- nvinfo : EIATTR_CUDA_API_VERSION
	.align		4
        /*0000*/ 	.byte	0x04, 0x37
        /*0002*/ 	.short	(.L_13 - .L_12)
.L_12:
        /*0004*/ 	.word	0x00000082


	//----- nvinfo : EIATTR_KPARAM_INFO
	.align		4
.L_13:
        /*0008*/ 	.byte	0x04, 0x17
        /*000a*/ 	.short	(.L_15 - .L_14)
.L_14:
        /*000c*/ 	.word	0x00000000
        /*0010*/ 	.short	0x0003
        /*0012*/ 	.short	0x0014
        /*0014*/ 	.byte	0x00, 0xf0, 0x11, 0x00


	//----- nvinfo : EIATTR_KPARAM_INFO
	.align		4
.L_15:
        /*0018*/ 	.byte	0x04, 0x17
        /*001a*/ 	.short	(.L_17 - .L_16)
.L_16:
        /*001c*/ 	.word	0x00000000
        /*0020*/ 	.short	0x0002
        /*0022*/ 	.short	0x0010
        /*0024*/ 	.byte	0x00, 0xf0, 0x11, 0x00


	//----- nvinfo : EIATTR_KPARAM_INFO
	.align		4
.L_17:
        /*0028*/ 	.byte	0x04, 0x17
        /*002a*/ 	.short	(.L_19 - .L_18)
.L_18:
        /*002c*/ 	.word	0x00000000
        /*0030*/ 	.short	0x0001
        /*0032*/ 	.short	0x0008
        /*0034*/ 	.byte	0x00, 0xf5, 0x21, 0x00


	//----- nvinfo : EIATTR_KPARAM_INFO
	.align		4
.L_19:
        /*0038*/ 	.byte	0x04, 0x17
        /*003a*/ 	.short	(.L_21 - .L_20)
.L_20:
        /*003c*/ 	.word	0x00000000
        /*0040*/ 	.short	0x0000
        /*0042*/ 	.short	0x0000
        /*0044*/ 	.byte	0x00, 0xf5, 0x21, 0x00


	//----- nvinfo : EIATTR_SPARSE_MMA_MASK
	.align		4
.L_21:
        /*0048*/ 	.byte	0x03, 0x50
        /*004a*/ 	.short	0x0000


	//----- nvinfo : EIATTR_MAXREG_COUNT
	.align		4
        /*004c*/ 	.byte	0x03, 0x1b
        /*004e*/ 	.short	0x00ff


	//----- nvinfo : EIATTR_NUM_BARRIERS
	.align		4
        /*0050*/ 	.byte	0x02, 0x4c
        /*0052*/ 	.byte	0x01
	.zero		1


	//----- nvinfo : EIATTR_MERCURY_ISA_VERSION
	.align		4
        /*0054*/ 	.byte	0x03, 0x5f
        /*0056*/ 	.short	0x0101


	//----- nvinfo : EIATTR_VRC_CTA_INIT_COUNT
	.align		4
        /*0058*/ 	.byte	0x02, 0x4a
	.zero		1
	.zero		1


	//----- nvinfo : EIATTR_EXIT_INSTR_OFFSETS
	.align		4
        /*005c*/ 	.byte	0x04, 0x1c
        /*005e*/ 	.short	(.L_23 - .L_22)


	//   ....[0]....
.L_22:
        /*0060*/ 	.word	0x00000230


	//   ....[1]....
        /*0064*/ 	.word	0x00000260


	//   ....[2]....
        /*0068*/ 	.word	0x00000460


	//   ....[3]....
        /*006c*/ 	.word	0x000004b0


	//----- nvinfo : EIATTR_CRS_STACK_SIZE
	.align		4
.L_23:
        /*0070*/ 	.byte	0x04, 0x1e
        /*0072*/ 	.short	(.L_25 - .L_24)
.L_24:
        /*0074*/ 	.word	0x00000000


	//----- nvinfo : EIATTR_CBANK_PARAM_SIZE
	.align		4
.L_25:
        /*0078*/ 	.byte	0x03, 0x19
        /*007a*/ 	.short	0x0018


	//----- nvinfo : EIATTR_PARAM_CBANK
	.align		4
        /*007c*/ 	.byte	0x04, 0x0a
        /*007e*/ 	.short	(.L_27 - .L_26)
	.align		4
.L_26:
        /*0080*/ 	.word	index@(.nv.constant0._Z11mergeKernelPfS_ii)
        /*0084*/ 	.short	0x0380
        /*0086*/ 	.short	0x0018


	//----- nvinfo : EIATTR_SW_WAR
	.align		4
.L_27:
        /*0088*/ 	.byte	0x04, 0x36
        /*008a*/ 	.short	(.L_29 - .L_28)
.L_28:
        /*008c*/ 	.word	0x00000008
.L_29:


//--------------------- .nv.info._Z16bubbleSortKernelPfii --------------------------
	.section	.nv.info._Z16bubbleSortKernelPfii,"",@"SHT_CUDA_INFO"
	.sectionflags	@""
	.align	4


	//----- nvinfo : EIATTR_CUDA_API_VERSION
	.align		4
        /*0000*/ 	.byte	0x04, 0x37
        /*0002*/ 	.short	(.L_31 - .L_30)
.L_30:
        /*0004*/ 	.word	0x00000082


	//----- nvinfo : EIATTR_KPARAM_INFO
	.align		4
.L_31:
        /*0008*/ 	.byte	0x04, 0x17
        /*000a*/ 	.short	(.L_33 - .L_32)
.L_32:
        /*000c*/ 	.word	0x00000000
        /*0010*/ 	.short	0x0002
        /*0012*/ 	.short	0x000c
        /*0014*/ 	.byte	0x00, 0xf0, 0x11, 0x00


	//----- nvinfo : EIATTR_KPARAM_INFO
	.align		4
.L_33:
        /*0018*/ 	.byte	0x04, 0x17
        /*001a*/ 	.short	(.L_35 - .L_34)
.L_34:
        /*001c*/ 	.word	0x00000000
        /*0020*/ 	.short	0x0001
        /*0022*/ 	.short	0x0008
        /*0024*/ 	.byte	0x00, 0xf0, 0x11, 0x00


	//----- nvinfo : EIATTR_KPARAM_INFO
	.align		4
.L_35:
        /*0028*/ 	.byte	0x04, 0x17
        /*002a*/ 	.short	(.L_37 - .L_36)
.L_36:
        /*002c*/ 	.word	0x00000000
        /*0030*/ 	.short	0x0000
        /*0032*/ 	.short	0x0000
        /*0034*/ 	.byte	0x00, 0xf5, 0x21, 0x00


	//----- nvinfo : EIATTR_SPARSE_MMA_MASK
	.align		4
.L_37:
        /*0038*/ 	.byte	0x03, 0x50
        /*003a*/ 	.short	0x0000


	//----- nvinfo : EIATTR_MAXREG_COUNT
	.align		4
        /*003c*/ 	.byte	0x03, 0x1b
        /*003e*/ 	.short	0x00ff


	//----- nvinfo : EIATTR_MERCURY_ISA_VERSION
	.align		4
        /*0040*/ 	.byte	0x03, 0x5f
        /*0042*/ 	.short	0x0101


	//----- nvinfo : EIATTR_VRC_CTA_INIT_COUNT
	.align		4
        /*0044*/ 	.byte	0x02, 0x4a
	.zero		1
	.zero		1


	//----- nvinfo : EIATTR_EXIT_INSTR_OFFSETS
	.align		4
        /*0048*/ 	.byte	0x04, 0x1c
        /*004a*/ 	.short	(.L_39 - .L_38)


	//   ....[0]....
.L_38:
        /*004c*/ 	.word	0x00000070


	//   ....[1]....
        /*0050*/ 	.word	0x000000a0


	//   ....[2]....
        /*0054*/ 	.word	0x00000290


	//----- nvinfo : EIATTR_CBANK_PARAM_SIZE
	.align		4
.L_39:
        /*0058*/ 	.byte	0x03, 0x19
        /*005a*/ 	.short	0x0010


	//----- nvinfo : EIATTR_PARAM_CBANK
	.align		4
        /*005c*/ 	.byte	0x04, 0x0a
        /*005e*/ 	.short	(.L_41 - .L_40)
	.align		4
.L_40:
        /*0060*/ 	.word	index@(.nv.constant0._Z16bubbleSortKernelPfii)
        /*0064*/ 	.short	0x0380
        /*0066*/ 	.short	0x0010


	//----- nvinfo : EIATTR_SW_WAR
	.align		4
.L_41:
        /*0068*/ 	.byte	0x04, 0x36
        /*006a*/ 	.short	(.L_43 - .L_42)
.L_42:
        /*006c*/ 	.word	0x00000008
.L_43:


//--------------------- .nv.callgraph             --------------------------
	.section	.nv.callgraph,"",@"SHT_CUDA_CALLGRAPH"
	.align	4
	.sectionentsize	8
	.align		4
        /*0000*/ 	.word	0x00000000
	.align		4
        /*0004*/ 	.word	0xffffffff
	.align		4
        /*0008*/ 	.word	0x00000000
	.align		4
        /*000c*/ 	.word	0xfffffffe
	.align		4
        /*0010*/ 	.word	0x00000000
	.align		4
        /*0014*/ 	.word	0xfffffffd
	.align		4
        /*0018*/ 	.word	0x00000000
	.align		4
        /*001c*/ 	.word	0xfffffffc


//--------------------- .text._Z11mergeKernelPfS_ii --------------------------
	.section	.text._Z11mergeKernelPfS_ii,"ax",@progbits
	.align	128
        .global         _Z11mergeKernelPfS_ii
        .type           _Z11mergeKernelPfS_ii,@function
        .size           _Z11mergeKernelPfS_ii,(.L_x_12 - _Z11mergeKernelPfS_ii)
        .other          _Z11mergeKernelPfS_ii,@"STO_CUDA_ENTRY STV_DEFAULT"
_Z11mergeKernelPfS_ii:
.text._Z11mergeKernelPfS_ii:
[----:B------:R-:W-:Y:S08]  /*0000*/  LDC R1, c[0x0][0x37c] ;  /* 0x0000df00ff017b82 */ /* 0x000ff00000000800 */
[----:B------:R-:W0:Y:S01]  /*0010*/  S2UR UR4, SR_CTAID.X ;  /* 0x00000000000479c3 */ /* 0x000e220000002500 */
[----:B------:R-:W1:Y:S01]  /*0020*/  S2R R3, SR_TID.X ;  /* 0x0000000000037919 */ /* 0x000e620000002100 */
[----:B------:R-:W2:Y:S06]  /*0030*/  LDCU.64 UR6, c[0x0][0x358] ;  /* 0x00006b00ff0677ac */ /* 0x000eac0008000a00 */
[----:B------:R-:W0:Y:S02]  /*0040*/  LDC.64 R10, c[0x0][0x390] ;  /* 0x0000e400ff0a7b82 */ /* 0x000e240000000a00 */
[----:B0-----:R-:W-:-:S04]  /*0050*/  IMAD R0, R11, UR4, RZ ;  /* 0x000000040b007c24 */ /* 0x001fc8000f8e02ff */
[----:B------:R-:W-:-:S05]  /*0060*/  IMAD R5, R0, 0x2, R11 ;  /* 0x0000000200057824 */ /* 0x000fca00078e020b */
[----:B------:R-:W-:-:S04]  /*0070*/  VIMNMX R5, PT, PT, R5, R10, PT ;  /* 0x0000000a05057248 */ /* 0x000fc80003fe0100 */
[----:B------:R-:W-:Y:S01]  /*0080*/  VIADDMNMX R10, R5, R11, R10, PT ;  /* 0x0000000b050a7246 */ /* 0x000fe2000380010a */
[----:B------:R-:W-:-:S04]  /*0090*/  IMAD R4, R0, -0x2, R5 ;  /* 0xfffffffe00047824 */ /* 0x000fc800078e0205 */
[----:B------:R-:W-:Y:S01]  /*00a0*/  IMAD.IADD R2, R10, 0x1, -R5 ;  /* 0x000000010a027824 */ /* 0x000fe200078e0a05 */
[----:B-1----:R-:W-:-:S04]  /*00b0*/  ISETP.GE.AND P0, PT, R3, R4, PT ;  /* 0x000000040300720c */ /* 0x002fc80003f06270 */
[----:B------:R-:W-:-:S09]  /*00c0*/  ISETP.GE.AND P1, PT, R3, R2, PT ;  /* 0x000000020300720c */ /* 0x000fd20003f26270 */
[----:B------:R-:W0:Y:S01]  /*00d0*/  @!P0 LDC.64 R6, c[0x0][0x380] ;  /* 0x0000e000ff068b82 */ /* 0x000e220000000a00 */
[----:B------:R-:W-:-:S03]  /*00e0*/  @!P0 IMAD R11, R0, 0x2, R3 ;  /* 0x00000002000b8824 */ /* 0x000fc600078e0203 */
[----:B------:R-:W-:-:S04]  /*00f0*/  @!P1 IMAD.IADD R5, R5, 0x1, R3 ;  /* 0x0000000105059824 */ /* 0x000fc800078e0203 */
[----:B------:R-:W1:Y:S01]  /*0100*/  @!P1 LDC.64 R8, c[0x0][0x380] ;  /* 0x0000e000ff089b82 */ /* 0x000e620000000a00 */
[----:B0-----:R-:W-:-:S06]  /*0110*/  @!P0 IMAD.WIDE R6, R11, 0x4, R6 ;  /* 0x000000040b068825 */ /* 0x001fcc00078e0206 */
[----:B--2---:R-:W2:Y:S01]  /*0120*/  @!P0 LDG.E R6, desc[UR6][R6.64] ;  /* 0x0000000606068981 */ /* 0x004ea2000c1e1900 */
[----:B-1----:R-:W-:-:S06]  /*0130*/  @!P1 IMAD.WIDE R8, R5, 0x4, R8 ;  /* 0x0000000405089825 */ /* 0x002fcc00078e0208 */
[----:B------:R-:W3:Y:S01]  /*0140*/  @!P1 LDG.E R8, desc[UR6][R8.64] ;  /* 0x0000000608089981 */ /* 0x000ee2000c1e1900 */
[----:B------:R-:W0:Y:S01]  /*0150*/  @!P0 S2R R14, SR_CgaCtaId ;  /* 0x00000000000e8919 */ /* 0x000e220000008800 */
[----:B------:R-:W1:Y:S01]  /*0160*/  @!P1 S2R R16, SR_CgaCtaId ;  /* 0x0000000000109919 */ /* 0x000e620000008800 */
[----:B------:R-:W-:Y:S02]  /*0170*/  @!P0 MOV R5, 0x400 ;  /* 0x0000040000058802 */ /* 0x000fe40000000f00 */
[----:B------:R-:W-:Y:S01]  /*0180*/  @!P1 MOV R11, 0x400 ;  /* 0x00000400000b9802 */ /* 0x000fe20000000f00 */
[----:B------:R-:W-:Y:S01]  /*0190*/  IMAD R12, R0, -0x2, R10 ;  /* 0xfffffffe000c7824 */ /* 0x000fe200078e020a */
[----:B0-----:R-:W-:Y:S02]  /*01a0*/  @!P0 LEA R10, R14, R5, 0x18 ;  /* 0x000000050e0a8211 */ /* 0x001fe400078ec0ff */
[----:B-1----:R-:W-:Y:S01]  /*01b0*/  @!P1 LEA R16, R16, R11, 0x18 ;  /* 0x0000000b10109211 */ /* 0x002fe200078ec0ff */
[----:B------:R-:W-:-:S02]  /*01c0*/  @!P1 IMAD.IADD R11, R4, 0x1, R3 ;  /* 0x00000001040b9824 */ /* 0x000fc400078e0203 */
[----:B------:R-:W-:Y:S02]  /*01d0*/  @!P0 IMAD R5, R3, 0x4, R10 ;  /* 0x0000000403058824 */ /* 0x000fe400078e020a */
[----:B------:R-:W-:Y:S01]  /*01e0*/  @!P1 IMAD R11, R11, 0x4, R16 ;  /* 0x000000040b0b9824 */ /* 0x000fe200078e0210 */
[----:B------:R-:W-:Y:S02]  /*01f0*/  ISETP.GE.AND P2, PT, R3, R12, PT ;  /* 0x0000000c0300720c */ /* 0x000fe40003f46270 */
[----:B--2---:R0:W-:Y:S04]  /*0200*/  @!P0 STS [R5], R6 ;  /* 0x0000000605008388 */ /* 0x0041e80000000800 */
[----:B---3--:R0:W-:Y:S01]  /*0210*/  @!P1 STS [R11], R8 ;  /* 0x000000080b009388 */ /* 0x0081e20000000800 */
[----:B------:R-:W-:Y:S06]  /*0220*/  BAR.SYNC.DEFER_BLOCKING 0x0 ;  /* 0x0000000000007b1d */ /* 0x000fec0000010000 */
[----:B------:R-:W-:Y:S05]  /*0230*/  @P2 EXIT ;  /* 0x000000000000294d */ /* 0x000fea0003800000 */
[----:B------:R-:W-:Y:S02]  /*0240*/  ISETP.GT.AND P0, PT, R2, RZ, PT ;  /* 0x000000ff0200720c */ /* 0x000fe40003f04270 */
[----:B------:R-:W-:-:S13]  /*0250*/  ISETP.LE.AND P1, PT, R4, RZ, PT ;  /* 0x000000ff0400720c */ /* 0x000fda0003f23270 */
[----:B------:R-:W-:Y:S05]  /*0260*/  @!P0 EXIT P1 ;  /* 0x000000000000894d */ /* 0x000fea0000800000 */
[----:B------:R-:W1:Y:S01]  /*0270*/  S2UR UR5, SR_CgaCtaId ;  /* 0x00000000000579c3 */ /* 0x000e620000008800 */
[----:B0-----:R-:W-:Y:S01]  /*0280*/  CS2R R6, SRZ ;  /* 0x0000000000067805 */ /* 0x001fe2000001ff00 */
[----:B------:R-:W-:Y:S01]  /*0290*/  IMAD.MOV.U32 R5, RZ, RZ, RZ ;  /* 0x000000ffff057224 */ /* 0x000fe200078e00ff */
[----:B------:R-:W-:Y:S02]  /*02a0*/  UMOV UR4, 0x400 ;  /* 0x0000040000047882 */ /* 0x000fe40000000000 */
[----:B-1----:R-:W-:-:S12]  /*02b0*/  ULEA UR4, UR5, UR4, 0x18 ;  /* 0x0000000405047291 */ /* 0x002fd8000f8ec0ff */
.L_x_5:
[----:B------:R-:W-:Y:S01]  /*02c0*/  ISETP.GE.AND P0, PT, R7, R4, PT ;  /* 0x000000040700720c */ /* 0x000fe20003f06270 */
[----:B-1----:R-:W-:Y:S01]  /*02d0*/  IMAD.IADD R8, R4, 0x1, R5 ;  /* 0x0000000104087824 */ /* 0x002fe200078e0205 */
[----:B------:R-:W-:Y:S04]  /*02e0*/  BSSY.RECONVERGENT B0, `(.L_x_0) ;  /* 0x0000011000007945 */ /* 0x000fe80003800200 */
[----:B0-----:R-:W-:-:S07]  /*02f0*/  LEA R9, R8, UR4, 0x2 ;  /* 0x0000000408097c11 */ /* 0x001fce000f8e10ff */
[----:B------:R0:W1:Y:S01]  /*0300*/  @P0 LDS R8, [R9] ;  /* 0x0000000009080984 */ /* 0x0000620000000800 */
[----:B------:R-:W-:Y:S05]  /*0310*/  @P0 BRA `(.L_x_1) ;  /* 0x0000000000300947 */ /* 0x000fea0003800000 */
[----:B------:R-:W-:-:S13]  /*0320*/  ISETP.GE.AND P0, PT, R5, R2, PT ;  /* 0x000000020500720c */ /* 0x000fda0003f06270 */
[----:B-1----:R-:W-:-:S06]  /*0330*/  @P0 LEA R8, R7, UR4, 0x2 ;  /* 0x0000000407080c11 */ /* 0x002fcc000f8e10ff */
[----:B------:R-:W1:Y:S01]  /*0340*/  @P0 LDS R8, [R8] ;  /* 0x0000000008080984 */ /* 0x000e620000000800 */
[----:B------:R-:W-:Y:S05]  /*0350*/  @P0 BRA `(.L_x_2) ;  /* 0x0000000000180947 */ /* 0x000fea0003800000 */
[----:B------:R-:W-:Y:S01]  /*0360*/  LEA R10, R7, UR4, 0x2 ;  /* 0x00000004070a7c11 */ /* 0x000fe2000f8e10ff */
[----:B-1----:R-:W-:Y:S04]  /*0370*/  LDS R8, [R9] ;  /* 0x0000000009087984 */ /* 0x002fe80000000800 */
[----:B------:R-:W1:Y:S02]  /*0380*/  LDS R11, [R10] ;  /* 0x000000000a0b7984 */ /* 0x000e640000000800 */
[----:B-1----:R-:W-:-:S13]  /*0390*/  FSETP.GTU.AND P0, PT, R11, R8, PT ;  /* 0x000000080b00720b */ /* 0x002fda0003f0c000 */
[----:B------:R-:W-:Y:S05]  /*03a0*/  @P0 BRA `(.L_x_1) ;  /* 0x00000000000c0947 */ /* 0x000fea0003800000 */
[----:B------:R-:W-:-:S07]  /*03b0*/  IMAD.MOV.U32 R8, RZ, RZ, R11 ;  /* 0x000000ffff087224 */ /* 0x000fce00078e000b */
.L_x_2:
[----:B------:R-:W-:Y:S01]  /*03c0*/  VIADD R7, R7, 0x1 ;  /* 0x0000000107077836 */ /* 0x000fe20000000000 */
[----:B------:R-:W-:Y:S06]  /*03d0*/  BRA `(.L_x_3) ;  /* 0x0000000000047947 */ /* 0x000fec0003800000 */
.L_x_1:
[----:B------:R-:W-:-:S07]  /*03e0*/  VIADD R5, R5, 0x1 ;  /* 0x0000000105057836 */ /* 0x000fce0000000000 */
.L_x_3:
[----:B------:R-:W-:Y:S05]  /*03f0*/  BSYNC.RECONVERGENT B0 ;  /* 0x0000000000007941 */ /* 0x000fea0003800200 */
.L_x_0:
[----:B------:R-:W-:-:S13]  /*0400*/  ISETP.NE.AND P0, PT, R6, R3, PT ;  /* 0x000000030600720c */ /* 0x000fda0003f05270 */
[----:B------:R-:W-:Y:S05]  /*0410*/  @!P0 BRA `(.L_x_4) ;  /* 0x0000000000148947 */ /* 0x000fea0003800000 */
[----:B------:R-:W-:Y:S01]  /*0420*/  ISETP.GE.AND P0, PT, R5, R2, PT ;  /* 0x000000020500720c */ /* 0x000fe20003f06270 */
[----:B------:R-:W-:-:S03]  /*0430*/  VIADD R6, R6, 0x1 ;  /* 0x0000000106067836 */ /* 0x000fc60000000000 */
[----:B------:R-:W-:-:S13]  /*0440*/  ISETP.GE.AND P0, PT, R7, R4, P0 ;  /* 0x000000040700720c */ /* 0x000fda0000706270 */
[----:B------:R-:W-:Y:S05]  /*0450*/  @!P0 BRA `(.L_x_5) ;  /* 0xfffffffc00988947 */ /* 0x000fea000383ffff */
[----:B------:R-:W-:Y:S05]  /*0460*/  EXIT ;  /* 0x000000000000794d */ /* 0x000fea0003800000 */
.L_x_4:
[----:B------:R-:W2:Y:S01]  /*0470*/  LDC.64 R4, c[0x0][0x388] ;  /* 0x0000e200ff047b82 */ /* 0x000ea20000000a00 */
[----:B------:R-:W-:-:S04]  /*0480*/  IMAD R3, R0, 0x2, R3 ;  /* 0x0000000200037824 */ /* 0x000fc800078e0203 */
[----:B--2---:R-:W-:-:S05]  /*0490*/  IMAD.WIDE R2, R3, 0x4, R4 ;  /* 0x0000000403027825 */ /* 0x004fca00078e0204 */
[----:B-1----:R-:W-:Y:S01]  /*04a0*/  STG.E desc[UR6][R2.64], R8 ;  /* 0x0000000802007986 */ /* 0x002fe2000c101906 */
[----:B------:R-:W-:Y:S05]  /*04b0*/  EXIT ;  /* 0x000000000000794d */ /* 0x000fea0003800000 */
.L_x_6:
[----:B------:R-:W-:-:S00]  /*04c0*/  BRA `(.L_x_6) ;  /* 0xfffffffc00fc7947 */ /* 0x000fc0000383ffff */
[----:B------:R-:W-:-:S00]  /*04d0*/  NOP ;  /* 0x0000000000007918 */ /* 0x000fc00000000000 */
        /* <DEDUP_REMOVED lines=10> */
.L_x_12:


//--------------------- .text._Z16bubbleSortKernelPfii --------------------------
	.section	.text._Z16bubbleSortKernelPfii,"ax",@progbits
	.align	128
        .global         _Z16bubbleSortKernelPfii
        .type           _Z16bubbleSortKernelPfii,@function
        .size           _Z16bubbleSortKernelPfii,(.L_x_13 - _Z16bubbleSortKernelPfii)
        .other          _Z16bubbleSortKernelPfii,@"STO_CUDA_ENTRY STV_DEFAULT"
_Z16bubbleSortKernelPfii:
.text._Z16bubbleSortKernelPfii:
[----:B------:R-:W-:Y:S01]  /*0000*/  LDC R1, c[0x0][0x37c] ;  /* 0x0000df00ff017b82 */ /* 0x000fe20000000800 */
[----:B------:R-:W0:Y:S07]  /*0010*/  S2R R0, SR_TID.X ;  /* 0x0000000000007919 */ /* 0x000e2e0000002100 */
[----:B------:R-:W1:Y:S08]  /*0020*/  S2UR UR4, SR_CTAID.X ;  /* 0x00000000000479c3 */ /* 0x000e700000002500 */
[----:B------:R-:W1:Y:S01]  /*0030*/  LDC.64 R2, c[0x0][0x388] ;  /* 0x0000e200ff027b82 */ /* 0x000e620000000a00 */
[----:B0-----:R-:W-:Y:S01]  /*0040*/  ISETP.NE.AND P0, PT, R0, RZ, PT ;  /* 0x000000ff0000720c */ /* 0x001fe20003f05270 */
[----:B-1----:R-:W-:-:S05]  /*0050*/  IMAD R7, R3, UR4, RZ ;  /* 0x0000000403077c24 */ /* 0x002fca000f8e02ff */
[----:B------:R-:W-:-:S07]  /*0060*/  VIADDMNMX R0, R7, R3, R2, PT ;  /* 0x0000000307007246 */ /* 0x000fce0003800102 */
[----:B------:R-:W-:Y:S05]  /*0070*/  @P0 EXIT ;  /* 0x000000000000094d */ /* 0x000fea0003800000 */
[----:B------:R-:W-:-:S05]  /*0080*/  VIADD R0, R0, 0xffffffff ;  /* 0xffffffff00007836 */ /* 0x000fca0000000000 */
[----:B------:R-:W-:-:S13]  /*0090*/  ISETP.GE.AND P0, PT, R7, R0, PT ;  /* 0x000000000700720c */ /* 0x000fda0003f06270 */
[----:B------:R-:W-:Y:S05]  /*00a0*/  @P0 EXIT ;  /* 0x000000000000094d */ /* 0x000fea0003800000 */
[----:B------:R-:W0:Y:S01]  /*00b0*/  LDC.64 R2, c[0x0][0x380] ;  /* 0x0000e000ff027b82 */ /* 0x000e220000000a00 */
[----:B------:R-:W1:Y:S01]  /*00c0*/  LDCU.64 UR4, c[0x0][0x380] ;  /* 0x00007000ff0477ac */ /* 0x000e620008000a00 */
[----:B------:R-:W-:Y:S01]  /*00d0*/  IMAD.IADD R6, R7, 0x1, R0 ;  /* 0x0000000107067824 */ /* 0x000fe200078e0200 */
[----:B------:R-:W-:Y:S01]  /*00e0*/  MOV R9, R7 ;  /* 0x0000000700097202 */ /* 0x000fe20000000f00 */
[----:B------:R-:W2:Y:S01]  /*00f0*/  LDCU.64 UR6, c[0x0][0x358] ;  /* 0x00006b00ff0677ac */ /* 0x000ea20008000a00 */
[----:B-1----:R-:W-:-:S04]  /*0100*/  UIADD3 UR4, UP0, UPT, UR4, 0x4, URZ ;  /* 0x0000000404047890 */ /* 0x002fc8000ff1e0ff */
[----:B------:R-:W-:Y:S01]  /*0110*/  UIADD3.X UR5, UPT, UPT, URZ, UR5, URZ, UP0, !UPT ;  /* 0x00000005ff057290 */ /* 0x000fe200087fe4ff */
[----:B0-2---:R-:W-:-:S11]  /*0120*/  IMAD.WIDE R2, R7, 0x4, R2 ;  /* 0x0000000407027825 */ /* 0x005fd600078e0202 */
.L_x_10:
[----:B------:R-:W-:Y:S01]  /*0130*/  IMAD.IADD R10, R6, 0x1, -R9 ;  /* 0x00000001060a7824 */ /* 0x000fe200078e0a09 */
[----:B------:R-:W-:-:S04]  /*0140*/  IADD3 R9, PT, PT, R9, 0x1, RZ ;  /* 0x0000000109097810 */ /* 0x000fc80007ffe0ff */
[----:B------:R-:W-:Y:S02]  /*0150*/  ISETP.GE.AND P1, PT, R7, R10, PT ;  /* 0x0000000a0700720c */ /* 0x000fe40003f26270 */
[----:B------:R-:W-:-:S11]  /*0160*/  ISETP.NE.AND P0, PT, R9, R0, PT ;  /* 0x000000000900720c */ /* 0x000fd60003f05270 */
[----:B0-2---:R-:W-:Y:S05]  /*0170*/  @P1 BRA `(.L_x_7) ;  /* 0x0000000000401947 */ /* 0x005fea0003800000 */
[----:B------:R0:W5:Y:S01]  /*0180*/  LDG.E R8, desc[UR6][R2.64] ;  /* 0x0000000602087981 */ /* 0x000162000c1e1900 */
[----:B------:R-:W-:-:S07]  /*0190*/  IMAD.MOV.U32 R11, RZ, RZ, R7 ;  /* 0x000000ffff0b7224 */ /* 0x000fce00078e0007 */
.L_x_9:
[----:B--2---:R-:W-:Y:S01]  /*01a0*/  MOV R4, UR4 ;  /* 0x0000000400047c02 */ /* 0x004fe20008000f00 */
[----:B------:R-:W-:-:S04]  /*01b0*/  IMAD.U32 R5, RZ, RZ, UR5 ;  /* 0x00000005ff057e24 */ /* 0x000fc8000f8e00ff */
[----:B------:R-:W-:-:S05]  /*01c0*/  IMAD.WIDE R4, R11, 0x4, R4 ;  /* 0x000000040b047825 */ /* 0x000fca00078e0204 */
[----:B------:R-:W2:Y:S01]  /*01d0*/  LDG.E R13, desc[UR6][R4.64] ;  /* 0x00000006040d7981 */ /* 0x000ea2000c1e1900 */
[----:B------:R-:W-:-:S04]  /*01e0*/  IADD3 R11, PT, PT, R11, 0x1, RZ ;  /* 0x000000010b0b7810 */ /* 0x000fc80007ffe0ff */
[----:B------:R-:W-:Y:S02]  /*01f0*/  ISETP.GE.AND P2, PT, R11, R10, PT ;  /* 0x0000000a0b00720c */ /* 0x000fe40003f46270 */
[----:B--2--5:R-:W-:-:S13]  /*0200*/  FSETP.GT.AND P1, PT, R8, R13, PT ;  /* 0x0000000d0800720b */ /* 0x024fda0003f24000 */
[----:B------:R-:W-:Y:S05]  /*0210*/  @!P1 BRA `(.L_x_8) ;  /* 0x0000000000109947 */ /* 0x000fea0003800000 */
[----:B------:R-:W2:Y:S04]  /*0220*/  LDG.E R15, desc[UR6][R4.64+-0x4] ;  /* 0xfffffc06040f7981 */ /* 0x000ea8000c1e1900 */
[----:B------:R1:W-:Y:S04]  /*0230*/  STG.E desc[UR6][R4.64+-0x4], R13 ;  /* 0xfffffc0d04007986 */ /* 0x0003e8000c101906 */
[----:B--2---:R2:W-:Y:S01]  /*0240*/  STG.E desc[UR6][R4.64], R15 ;  /* 0x0000000f04007986 */ /* 0x0045e2000c101906 */
[----:B-1----:R-:W-:-:S07]  /*0250*/  IMAD.MOV.U32 R13, RZ, RZ, R15 ;  /* 0x000000ffff0d7224 */ /* 0x002fce00078e000f */
.L_x_8:
[----:B------:R-:W-:Y:S01]  /*0260*/  MOV R8, R13 ;  /* 0x0000000d00087202 */ /* 0x000fe20000000f00 */
[----:B------:R-:W-:Y:S06]  /*0270*/  @!P2 BRA `(.L_x_9) ;  /* 0xfffffffc00c8a947 */ /* 0x000fec000383ffff */
.L_x_7:
[----:B------:R-:W-:Y:S05]  /*0280*/  @P0 BRA `(.L_x_10) ;  /* 0xfffffffc00a80947 */ /* 0x000fea000383ffff */
[----:B------:R-:W-:Y:S05]  /*0290*/  EXIT ;  /* 0x000000000000794d */ /* 0x000fea0003800000 */
.L_x_11:
        /* <DEDUP_REMOVED lines=14> */
.L_x_13:


//--------------------- .nv.shared._Z11mergeKernelPfS_ii --------------------------
	.section	.nv.shared._Z11mergeKernelPfS_ii,"aw",@nobits
	.sectionflags	@""
	.align	16
	.zero		1024


//--------------------- .nv.shared.reserved.0     --------------------------
	.section	.nv.shared.reserved.0,"aw",@nobits
	.weak		__nv_reservedSMEM_offset_0_alias
	.size		__nv_reservedSMEM_offset_0_alias, 0, 64
	.other		__nv_reservedSMEM_offset_0_alias,@"STO_CUDA_RESERVED_SHARED STV_DEFAULT"
__nv_reservedSMEM_offset_0_alias:
	.zero		0
	.zero		64


//--------------------- .nv.shared._Z16bubbleSortKernelPfii --------------------------
	.section	.nv.shared._Z16bubbleSortKernelPfii,"aw",@nobits
	.sectionflags	@""
	.align	16
	.zero		1024


//--------------------- .nv.constant0._Z11mergeKernelPfS_ii --------------------------
	.section	.nv.constant0._Z11mergeKernelPfS_ii,"a",@progbits
	.sectionflags	@""
	.align	4
.nv.constant0._Z11mergeKernelPfS_ii:
	.zero		920


//--------------------- .nv.constant0._Z16bubbleSortKernelPfii --------------------------
	.section	.nv.constant0._Z16bubbleSortKernelPfii,"a",@progbits
	.sectionflags	@""
	.align	4
.nv.constant0._Z16bubbleSortKernelPfii:
	.zero		912


//--------------------- SYMBOLS --------------------------

	.type		.nv.reservedSmem.offset0,@object
	.size		.nv.reservedSmem.offset0,0x4
	.type		.nv.reservedSmem.cap,@object
	.size		.nv.reservedSmem.cap,0x4
